//
// Generated by NVIDIA NVVM Compiler
//
// Compiler Build ID: CL-36424714
// Cuda compilation tools, release 13.0, V13.0.88
// Based on NVVM 20.0.0
//

.version 9.0
.target sm_100
.address_size 64

	// .globl	_Z16MatrixMulKernel2PPfS0_S0_
// _ZZ16MatrixMulKernel2PPfS0_S0_E3A_b has been demoted
// _ZZ16MatrixMulKernel2PPfS0_S0_E3B_b has been demoted
// _ZZ16MatrixMulKernel2PPfS0_S0_E4B_b2 has been demoted
// _ZZ16MatrixMulKernel2PPfS0_S0_E3R_b has been demoted
// _ZZ16MatrixMulKernel2PPfS0_S0_E4R_b2 has been demoted

.visible .entry _Z16MatrixMulKernel2PPfS0_S0_(
	.param .u64 .ptr .align 1 _Z16MatrixMulKernel2PPfS0_S0__param_0,
	.param .u64 .ptr .align 1 _Z16MatrixMulKernel2PPfS0_S0__param_1,
	.param .u64 .ptr .align 1 _Z16MatrixMulKernel2PPfS0_S0__param_2
)
{
	.reg .pred 	%p<32>;
	.reg .b32 	%r<34>;
	.reg .b32 	%f<93>;
	.reg .b64 	%rd<57>;
	// demoted variable
	.shared .align 4 .b8 _ZZ16MatrixMulKernel2PPfS0_S0_E3A_b[100];
	// demoted variable
	.shared .align 4 .b8 _ZZ16MatrixMulKernel2PPfS0_S0_E3B_b[100];
	// demoted variable
	.shared .align 4 .b8 _ZZ16MatrixMulKernel2PPfS0_S0_E4B_b2[100];
	// demoted variable
	.shared .align 4 .b8 _ZZ16MatrixMulKernel2PPfS0_S0_E3R_b[100];
	// demoted variable
	.shared .align 4 .b8 _ZZ16MatrixMulKernel2PPfS0_S0_E4R_b2[100];
	ld.param.u64 	%rd6, [_Z16MatrixMulKernel2PPfS0_S0__param_0];
	ld.param.u64 	%rd4, [_Z16MatrixMulKernel2PPfS0_S0__param_1];
	ld.param.u64 	%rd5, [_Z16MatrixMulKernel2PPfS0_S0__param_2];
	cvta.to.global.u64 	%rd7, %rd6;
	mov.u32 	%r13, %ctaid.y;
	mov.u32 	%r1, %tid.y;
	mad.lo.s32 	%r2, %r13, 5, %r1;
	mov.u32 	%r14, %ctaid.x;
	mov.u32 	%r15, %tid.x;
	mad.lo.s32 	%r4, %r14, 10, %r15;
	mul.lo.s32 	%r16, %r1, 20;
	mov.u32 	%r17, _ZZ16MatrixMulKernel2PPfS0_S0_E3R_b;
	add.s32 	%r18, %r17, %r16;
	shl.b32 	%r19, %r15, 2;
	add.s32 	%r5, %r18, %r19;
	mov.b32 	%r20, 0;
	st.shared.u32 	[%r5], %r20;
	mov.u32 	%r21, _ZZ16MatrixMulKernel2PPfS0_S0_E4R_b2;
	add.s32 	%r22, %r21, %r16;
	add.s32 	%r6, %r22, %r19;
	st.shared.u32 	[%r6], %r20;
	bar.sync 	0;
	mov.u32 	%r23, _ZZ16MatrixMulKernel2PPfS0_S0_E3A_b;
	add.s32 	%r7, %r23, %r16;
	add.s32 	%r8, %r7, %r19;
	mov.u32 	%r24, _ZZ16MatrixMulKernel2PPfS0_S0_E3B_b;
	add.s32 	%r25, %r24, %r16;
	add.s32 	%r9, %r25, %r19;
	mov.u32 	%r26, _ZZ16MatrixMulKernel2PPfS0_S0_E4B_b2;
	add.s32 	%r27, %r26, %r16;
	add.s32 	%r10, %r27, %r19;
	mul.wide.u32 	%rd8, %r2, 8;
	add.s64 	%rd1, %rd7, %rd8;
	st.shared.u32 	[%r8], %r20;
	st.shared.u32 	[%r9], %r20;
	st.shared.u32 	[%r10], %r20;
	bar.sync 	0;
	max.u32 	%r28, %r2, %r15;
	setp.gt.u32 	%p1, %r28, 14;
	@%p1 bra 	$L__BB0_2;
	ld.global.u64 	%rd9, [%rd1];
	cvta.to.global.u64 	%rd10, %rd9;
	mul.wide.u32 	%rd11, %r15, 4;
	add.s64 	%rd12, %rd10, %rd11;
	ld.global.f32 	%f1, [%rd12];
	st.shared.f32 	[%r8], %f1;
$L__BB0_2:
	setp.gt.s32 	%p2, %r4, 14;
	setp.gt.u32 	%p3, %r1, 14;
	cvta.to.global.u64 	%rd13, %rd4;
	mul.wide.u32 	%rd14, %r1, 8;
	add.s64 	%rd2, %rd13, %rd14;
	or.pred  	%p4, %p2, %p3;
	@%p4 bra 	$L__BB0_4;
	ld.global.u64 	%rd15, [%rd2];
	cvta.to.global.u64 	%rd16, %rd15;
	mul.wide.s32 	%rd17, %r4, 4;
	add.s64 	%rd18, %rd16, %rd17;
	ld.global.f32 	%f2, [%rd18];
	st.shared.f32 	[%r9], %f2;
$L__BB0_4:
	setp.gt.u32 	%p5, %r1, 14;
	setp.gt.s32 	%p6, %r4, 9;
	or.pred  	%p7, %p6, %p5;
	@%p7 bra 	$L__BB0_6;
	ld.global.u64 	%rd19, [%rd2];
	cvta.to.global.u64 	%rd20, %rd19;
	mul.wide.s32 	%rd21, %r4, 4;
	add.s64 	%rd22, %rd20, %rd21;
	ld.global.f32 	%f3, [%rd22+20];
	st.shared.f32 	[%r10], %f3;
$L__BB0_6:
	add.s32 	%r11, %r24, %r19;
	add.s32 	%r12, %r26, %r19;
	setp.gt.u32 	%p8, %r2, 14;
	bar.sync 	0;
	ld.shared.f32 	%f4, [%r6];
	ld.shared.f32 	%f5, [%r5];
	ld.shared.f32 	%f6, [%r7];
	ld.shared.f32 	%f7, [%r11];
	fma.rn.f32 	%f8, %f6, %f7, %f5;
	ld.shared.f32 	%f9, [%r12];
	fma.rn.f32 	%f10, %f6, %f9, %f4;
	ld.shared.f32 	%f11, [%r7+4];
	ld.shared.f32 	%f12, [%r11+20];
	fma.rn.f32 	%f13, %f11, %f12, %f8;
	ld.shared.f32 	%f14, [%r12+20];
	fma.rn.f32 	%f15, %f11, %f14, %f10;
	ld.shared.f32 	%f16, [%r7+8];
	ld.shared.f32 	%f17, [%r11+40];
	fma.rn.f32 	%f18, %f16, %f17, %f13;
	ld.shared.f32 	%f19, [%r12+40];
	fma.rn.f32 	%f20, %f16, %f19, %f15;
	ld.shared.f32 	%f21, [%r7+12];
	ld.shared.f32 	%f22, [%r11+60];
	fma.rn.f32 	%f23, %f21, %f22, %f18;
	ld.shared.f32 	%f24, [%r12+60];
	fma.rn.f32 	%f25, %f21, %f24, %f20;
	ld.shared.f32 	%f26, [%r7+16];
	ld.shared.f32 	%f27, [%r11+80];
	fma.rn.f32 	%f28, %f26, %f27, %f23;
	ld.shared.f32 	%f29, [%r12+80];
	fma.rn.f32 	%f30, %f26, %f29, %f25;
	st.shared.f32 	[%r5], %f28;
	st.shared.f32 	[%r6], %f30;
	bar.sync 	0;
	mov.b32 	%r32, 0;
	st.shared.u32 	[%r8], %r32;
	st.shared.u32 	[%r9], %r32;
	st.shared.u32 	[%r10], %r32;
	bar.sync 	0;
	setp.gt.u32 	%p9, %r15, 9;
	or.pred  	%p10, %p8, %p9;
	@%p10 bra 	$L__BB0_8;
	ld.global.u64 	%rd23, [%rd1];
	cvta.to.global.u64 	%rd24, %rd23;
	mul.wide.u32 	%rd25, %r15, 4;
	add.s64 	%rd26, %rd24, %rd25;
	ld.global.f32 	%f31, [%rd26+20];
	st.shared.f32 	[%r8], %f31;
$L__BB0_8:
	setp.gt.s32 	%p11, %r4, 14;
	setp.gt.u32 	%p12, %r1, 9;
	or.pred  	%p13, %p11, %p12;
	@%p13 bra 	$L__BB0_10;
	ld.global.u64 	%rd27, [%rd2+40];
	cvta.to.global.u64 	%rd28, %rd27;
	mul.wide.s32 	%rd29, %r4, 4;
	add.s64 	%rd30, %rd28, %rd29;
	ld.global.f32 	%f32, [%rd30];
	st.shared.f32 	[%r9], %f32;
$L__BB0_10:
	setp.gt.u32 	%p14, %r1, 9;
	setp.gt.s32 	%p15, %r4, 9;
	or.pred  	%p16, %p15, %p14;
	@%p16 bra 	$L__BB0_12;
	ld.global.u64 	%rd31, [%rd2+40];
	cvta.to.global.u64 	%rd32, %rd31;
	mul.wide.s32 	%rd33, %r4, 4;
	add.s64 	%rd34, %rd32, %rd33;
	ld.global.f32 	%f33, [%rd34+20];
	st.shared.f32 	[%r10], %f33;
$L__BB0_12:
	setp.gt.u32 	%p17, %r2, 14;
	bar.sync 	0;
	ld.shared.f32 	%f34, [%r6];
	ld.shared.f32 	%f35, [%r5];
	ld.shared.f32 	%f36, [%r7];
	ld.shared.f32 	%f37, [%r11];
	fma.rn.f32 	%f38, %f36, %f37, %f35;
	ld.shared.f32 	%f39, [%r12];
	fma.rn.f32 	%f40, %f36, %f39, %f34;
	ld.shared.f32 	%f41, [%r7+4];
	ld.shared.f32 	%f42, [%r11+20];
	fma.rn.f32 	%f43, %f41, %f42, %f38;
	ld.shared.f32 	%f44, [%r12+20];
	fma.rn.f32 	%f45, %f41, %f44, %f40;
	ld.shared.f32 	%f46, [%r7+8];
	ld.shared.f32 	%f47, [%r11+40];
	fma.rn.f32 	%f48, %f46, %f47, %f43;
	ld.shared.f32 	%f49, [%r12+40];
	fma.rn.f32 	%f50, %f46, %f49, %f45;
	ld.shared.f32 	%f51, [%r7+12];
	ld.shared.f32 	%f52, [%r11+60];
	fma.rn.f32 	%f53, %f51, %f52, %f48;
	ld.shared.f32 	%f54, [%r12+60];
	fma.rn.f32 	%f55, %f51, %f54, %f50;
	ld.shared.f32 	%f56, [%r7+16];
	ld.shared.f32 	%f57, [%r11+80];
	fma.rn.f32 	%f58, %f56, %f57, %f53;
	ld.shared.f32 	%f59, [%r12+80];
	fma.rn.f32 	%f60, %f56, %f59, %f55;
	st.shared.f32 	[%r5], %f58;
	st.shared.f32 	[%r6], %f60;
	bar.sync 	0;
	mov.b32 	%r33, 0;
	st.shared.u32 	[%r8], %r33;
	st.shared.u32 	[%r9], %r33;
	st.shared.u32 	[%r10], %r33;
	bar.sync 	0;
	setp.gt.u32 	%p18, %r15, 4;
	or.pred  	%p19, %p17, %p18;
	@%p19 bra 	$L__BB0_14;
	ld.global.u64 	%rd35, [%rd1];
	cvta.to.global.u64 	%rd36, %rd35;
	mul.wide.u32 	%rd37, %r15, 4;
	add.s64 	%rd38, %rd36, %rd37;
	ld.global.f32 	%f61, [%rd38+40];
	st.shared.f32 	[%r8], %f61;
$L__BB0_14:
	setp.gt.s32 	%p20, %r4, 14;
	setp.gt.u32 	%p21, %r1, 4;
	or.pred  	%p22, %p20, %p21;
	@%p22 bra 	$L__BB0_16;
	ld.global.u64 	%rd39, [%rd2+80];
	cvta.to.global.u64 	%rd40, %rd39;
	mul.wide.s32 	%rd41, %r4, 4;
	add.s64 	%rd42, %rd40, %rd41;
	ld.global.f32 	%f62, [%rd42];
	st.shared.f32 	[%r9], %f62;
$L__BB0_16:
	setp.gt.u32 	%p23, %r1, 4;
	setp.gt.s32 	%p24, %r4, 9;
	or.pred  	%p25, %p24, %p23;
	@%p25 bra 	$L__BB0_18;
	ld.global.u64 	%rd43, [%rd2+80];
	cvta.to.global.u64 	%rd44, %rd43;
	mul.wide.s32 	%rd45, %r4, 4;
	add.s64 	%rd46, %rd44, %rd45;
	ld.global.f32 	%f63, [%rd46+20];
	st.shared.f32 	[%r10], %f63;
$L__BB0_18:
	setp.gt.s32 	%p26, %r4, 14;
	setp.gt.u32 	%p27, %r2, 14;
	bar.sync 	0;
	ld.shared.f32 	%f64, [%r6];
	ld.shared.f32 	%f65, [%r5];
	ld.shared.f32 	%f66, [%r7];
	ld.shared.f32 	%f67, [%r11];
	fma.rn.f32 	%f68, %f66, %f67, %f65;
	ld.shared.f32 	%f69, [%r12];
	fma.rn.f32 	%f70, %f66, %f69, %f64;
	ld.shared.f32 	%f71, [%r7+4];
	ld.shared.f32 	%f72, [%r11+20];
	fma.rn.f32 	%f73, %f71, %f72, %f68;
	ld.shared.f32 	%f74, [%r12+20];
	fma.rn.f32 	%f75, %f71, %f74, %f70;
	ld.shared.f32 	%f76, [%r7+8];
	ld.shared.f32 	%f77, [%r11+40];
	fma.rn.f32 	%f78, %f76, %f77, %f73;
	ld.shared.f32 	%f79, [%r12+40];
	fma.rn.f32 	%f80, %f76, %f79, %f75;
	ld.shared.f32 	%f81, [%r7+12];
	ld.shared.f32 	%f82, [%r11+60];
	fma.rn.f32 	%f83, %f81, %f82, %f78;
	ld.shared.f32 	%f84, [%r12+60];
	fma.rn.f32 	%f85, %f81, %f84, %f80;
	ld.shared.f32 	%f86, [%r7+16];
	ld.shared.f32 	%f87, [%r11+80];
	fma.rn.f32 	%f88, %f86, %f87, %f83;
	ld.shared.f32 	%f89, [%r12+80];
	fma.rn.f32 	%f90, %f86, %f89, %f85;
	st.shared.f32 	[%r5], %f88;
	st.shared.f32 	[%r6], %f90;
	bar.sync 	0;
	cvta.to.global.u64 	%rd47, %rd5;
	add.s64 	%rd3, %rd47, %rd8;
	or.pred  	%p28, %p27, %p26;
	@%p28 bra 	$L__BB0_20;
	ld.shared.f32 	%f91, [%r5];
	ld.global.u64 	%rd49, [%rd3];
	cvta.to.global.u64 	%rd50, %rd49;
	mul.wide.s32 	%rd51, %r4, 4;
	add.s64 	%rd52, %rd50, %rd51;
	st.global.f32 	[%rd52], %f91;
$L__BB0_20:
	setp.gt.s32 	%p29, %r4, 9;
	setp.gt.u32 	%p30, %r2, 14;
	or.pred  	%p31, %p30, %p29;
	@%p31 bra 	$L__BB0_22;
	ld.shared.f32 	%f92, [%r6];
	ld.global.u64 	%rd53, [%rd3];
	cvta.to.global.u64 	%rd54, %rd53;
	mul.wide.s32 	%rd55, %r4, 4;
	add.s64 	%rd56, %rd54, %rd55;
	st.global.f32 	[%rd56+20], %f92;
$L__BB0_22:
	ret;

}


// ===== COMPILED SASS (sm_100) =====

	.target	sm_100

	.elftype	@"ET_EXEC"


//--------------------- .note.nv.tkinfo           --------------------------
	.section	.note.nv.tkinfo,"",@"SHT_NOTE"
	.sectionflags	@"SHF_NOTE_NV_TKINFO"
	.tkinfo
        /*0018*/ 	.word	0x00000002
        /*0030*/ 	.string	""
        /*0030*/ 	.string	"ptxas"
        /*0030*/ 	.string	"Cuda compilation tools, release 13.0, V13.0.88"
        /*0030*/ 	.string	"Build cuda_13.0.r13.0/compiler.36424714_0"
        /*0030*/ 	.string	"-arch sm_100 -m 64 "



//--------------------- .note.nv.cuinfo           --------------------------
	.section	.note.nv.cuinfo,"",@"SHT_NOTE"
	.sectionflags	@"SHF_NOTE_NV_CUINFO"
        /*0018*/ 	.short	0x0002
        /*001a*/ 	.short	0x0064
        /*001c*/ 	.short	0x0082
	.zero		2


//--------------------- .nv.info                  --------------------------
	.section	.nv.info,"",@"SHT_CUDA_INFO"
	.align	4


	//----- nvinfo : EIATTR_REGCOUNT
	.align		4
        /*0000*/ 	.byte	0x04, 0x2f
        /*0002*/ 	.short	(.L_1 - .L_0)
	.align		4
.L_0:
        /*0004*/ 	.word	index@(_Z16MatrixMulKernel2PPfS0_S0_)
        /*0008*/ 	.word	0x00000020


	//----- nvinfo : EIATTR_FRAME_SIZE
	.align		4
.L_1:
        /*000c*/ 	.byte	0x04, 0x11
        /*000e*/ 	.short	(.L_3 - .L_2)
	.align		4
.L_2:
        /*0010*/ 	.word	index@(_Z16MatrixMulKernel2PPfS0_S0_)
        /*0014*/ 	.word	0x00000000


	//----- nvinfo : EIATTR_MIN_STACK_SIZE
	.align		4
.L_3:
        /*0018*/ 	.byte	0x04, 0x12
        /*001a*/ 	.short	(.L_5 - .L_4)
	.align		4
.L_4:
        /*001c*/ 	.word	index@(_Z16MatrixMulKernel2PPfS0_S0_)
        /*0020*/ 	.word	0x00000000
.L_5:


//--------------------- .nv.compat                --------------------------
	.section	.nv.compat,"",@"SHT_CUDA_COMPAT_INFO"
	.align	4
        /*0000*/ 	.byte	0x02, 0x09, 0x00, 0x00, 0x02, 0x02, 0x01, 0x00, 0x02, 0x05, 0x05, 0x00, 0x03, 0x07, 0x01, 0x01
        /*0010*/ 	.byte	0x02, 0x03, 0x00, 0x00, 0x02, 0x06, 0x01, 0x00, 0x04, 0x0b, 0x08, 0x00, 0x09, 0x00, 0x00, 0x00
        /*0020*/ 	.byte	0x00, 0x00, 0x00, 0x00


//--------------------- .nv.info._Z16MatrixMulKernel2PPfS0_S0_ --------------------------
	.section	.nv.info._Z16MatrixMulKernel2PPfS0_S0_,"",@"SHT_CUDA_INFO"
	.sectionflags	@""
	.align	4


	//----- nvinfo : EIATTR_CUDA_API_VERSION
	.align		4
        /*0000*/ 	.byte	0x04, 0x37
        /*0002*/ 	.short	(.L_7 - .L_6)
.L_6:
        /*0004*/ 	.word	0x00000082


	//----- nvinfo : EIATTR_KPARAM_INFO
	.align		4
.L_7:
        /*0008*/ 	.byte	0x04, 0x17
        /*000a*/ 	.short	(.L_9 - .L_8)
.L_8:
        /*000c*/ 	.word	0x00000000
        /*0010*/ 	.short	0x0002
        /*0012*/ 	.short	0x0010
        /*0014*/ 	.byte	0x00, 0xf5, 0x21, 0x00


	//----- nvinfo : EIATTR_KPARAM_INFO
	.align		4
.L_9:
        /*0018*/ 	.byte	0x04, 0x17
        /*001a*/ 	.short	(.L_11 - .L_10)
.L_10:
        /*001c*/ 	.word	0x00000000
        /*0020*/ 	.short	0x0001
        /*0022*/ 	.short	0x0008
        /*0024*/ 	.byte	0x00, 0xf5, 0x21, 0x00


	//----- nvinfo : EIATTR_KPARAM_INFO
	.align		4
.L_11:
        /*0028*/ 	.byte	0x04, 0x17
        /*002a*/ 	.short	(.L_13 - .L_12)
.L_12:
        /*002c*/ 	.word	0x00000000
        /*0030*/ 	.short	0x0000
        /*0032*/ 	.short	0x0000
        /*0034*/ 	.byte	0x00, 0xf5, 0x21, 0x00


	//----- nvinfo : EIATTR_SPARSE_MMA_MASK
	.align		4
.L_13:
        /*0038*/ 	.byte	0x03, 0x50
        /*003a*/ 	.short	0x0000


	//----- nvinfo : EIATTR_MAXREG_COUNT
	.align		4
        /*003c*/ 	.byte	0x03, 0x1b
        /*003e*/ 	.short	0x00ff


	//----- nvinfo : EIATTR_NUM_BARRIERS
	.align		4
        /*0040*/ 	.byte	0x02, 0x4c
        /*0042*/ 	.byte	0x01
	.zero		1


	//----- nvinfo : EIATTR_MERCURY_ISA_VERSION
	.align		4
        /*0044*/ 	.byte	0x03, 0x5f
        /*0046*/ 	.short	0x0101


	//----- nvinfo : EIATTR_VRC_CTA_INIT_COUNT
	.align		4
        /*0048*/ 	.byte	0x02, 0x4a
	.zero		1
	.zero		1


	//----- nvinfo : EIATTR_EXIT_INSTR_OFFSETS
	.align		4
        /*004c*/ 	.byte	0x04, 0x1c
        /*004e*/ 	.short	(.L_15 - .L_14)


	//   ....[0]....
.L_14:
        /*0050*/ 	.word	0x00000cf0


	//   ....[1]....
        /*0054*/ 	.word	0x00000d40


	//----- nvinfo : EIATTR_CRS_STACK_SIZE
	.align		4
.L_15:
        /*0058*/ 	.byte	0x04, 0x1e
        /*005a*/ 	.short	(.L_17 - .L_16)
.L_16:
        /*005c*/ 	.word	0x00000000


	//----- nvinfo : EIATTR_CBANK_PARAM_SIZE
	.align		4
.L_17:
        /*0060*/ 	.byte	0x03, 0x19
        /*0062*/ 	.short	0x0018


	//----- nvinfo : EIATTR_PARAM_CBANK
	.align		4
        /*0064*/ 	.byte	0x04, 0x0a
        /*0066*/ 	.short	(.L_19 - .L_18)
	.align		4
.L_18:
        /*0068*/ 	.word	index@(.nv.constant0._Z16MatrixMulKernel2PPfS0_S0_)
        /*006c*/ 	.short	0x0380
        /*006e*/ 	.short	0x0018


	//----- nvinfo : EIATTR_SW_WAR
	.align		4
.L_19:
        /*0070*/ 	.byte	0x04, 0x36
        /*0072*/ 	.short	(.L_21 - .L_20)
.L_20:
        /*0074*/ 	.word	0x00000008
.L_21:


//--------------------- .nv.callgraph             --------------------------
	.section	.nv.callgraph,"",@"SHT_CUDA_CALLGRAPH"
	.align	4
	.sectionentsize	8
	.align		4
        /*0000*/ 	.word	0x00000000
	.align		4
        /*0004*/ 	.word	0xffffffff
	.align		4
        /*0008*/ 	.word	0x00000000
	.align		4
        /*000c*/ 	.word	0xfffffffe
	.align		4
        /*0010*/ 	.word	0x00000000
	.align		4
        /*0014*/ 	.word	0xfffffffd
	.align		4
        /*0018*/ 	.word	0x00000000
	.align		4
        /*001c*/ 	.word	0xfffffffc


//--------------------- .text._Z16MatrixMulKernel2PPfS0_S0_ --------------------------
	.section	.text._Z16MatrixMulKernel2PPfS0_S0_,"ax",@progbits
	.align	128
        .global         _Z16MatrixMulKernel2PPfS0_S0_
        .type           _Z16MatrixMulKernel2PPfS0_S0_,@function
        .size           _Z16MatrixMulKernel2PPfS0_S0_,(.L_x_3 - _Z16MatrixMulKernel2PPfS0_S0_)
        .other          _Z16MatrixMulKernel2PPfS0_S0_,@"STO_CUDA_ENTRY STV_DEFAULT"
_Z16MatrixMulKernel2PPfS0_S0_:
.text._Z16MatrixMulKernel2PPfS0_S0_:
[----:B------:R-:W-:Y:S01]  /*0000*/  LDC R1, c[0x0][0x37c] ;  /* 0x0000df00ff017b82 */ /* 0x000fe20000000800 */
[----:B------:R-:W0:Y:S01]  /*0010*/  S2R R20, SR_TID.Y ;  /* 0x0000000000147919 */ /* 0x000e220000002200 */
[----:B------:R-:W-:-:S06]  /*0020*/  MOV R0, 0x400 ;  /* 0x0000040000007802 */ /* 0x000fcc0000000f00 */
[----:B------:R-:W1:Y:S01]  /*0030*/  LDC.64 R12, c[0x0][0x380] ;  /* 0x0000e000ff0c7b82 */ /* 0x000e620000000a00 */
[----:B------:R-:W2:Y:S01]  /*0040*/  LDCU.64 UR4, c[0x0][0x358] ;  /* 0x00006b00ff0477ac */ /* 0x000ea20008000a00 */
[----:B------:R-:W3:Y:S01]  /*0050*/  S2R R3, SR_CTAID.Y ;  /* 0x0000000000037919 */ /* 0x000ee20000002600 */
[C---:B------:R-:W-:Y:S02]  /*0060*/  IADD3 R2, PT, PT, R0.reuse, 0x12c, RZ ;  /* 0x0000012c00027810 */ /* 0x040fe40007ffe0ff */
[C---:B------:R-:W-:Y:S01]  /*0070*/  IADD3 R5, PT, PT, R0.reuse, 0x190, RZ ;  /* 0x0000019000057810 */ /* 0x040fe20007ffe0ff */
[----:B------:R-:W4:Y:S01]  /*0080*/  S2R R17, SR_CgaCtaId ;  /* 0x0000000000117919 */ /* 0x000f220000008800 */
[C---:B------:R-:W-:Y:S01]  /*0090*/  IADD3 R22, PT, PT, R0.reuse, 0x64, RZ ;  /* 0x0000006400167810 */ /* 0x040fe20007ffe0ff */
[----:B------:R-:W5:Y:S01]  /*00a0*/  LDC.64 R10, c[0x0][0x388] ;  /* 0x0000e200ff0a7b82 */ /* 0x000f620000000a00 */
[----:B------:R-:W-:Y:S01]  /*00b0*/  IADD3 R21, PT, PT, R0, 0xc8, RZ ;  /* 0x000000c800157810 */ /* 0x000fe20007ffe0ff */
[----:B------:R-:W2:Y:S01]  /*00c0*/  S2R R9, SR_TID.X ;  /* 0x0000000000097919 */ /* 0x000ea20000002100 */
[----:B------:R-:W2:Y:S01]  /*00d0*/  S2R R6, SR_CTAID.X ;  /* 0x0000000000067919 */ /* 0x000ea20000002500 */
[C---:B0-----:R-:W-:Y:S01]  /*00e0*/  ISETP.GT.U32.AND P0, PT, R20.reuse, 0xe, PT ;  /* 0x0000000e1400780c */ /* 0x041fe20003f04070 */
[----:B-----5:R-:W-:-:S04]  /*00f0*/  IMAD.WIDE.U32 R10, R20, 0x8, R10 ;  /* 0x00000008140a7825 */ /* 0x020fc800078e000a */
[----:B---3--:R-:W-:Y:S01]  /*0100*/  IMAD R4, R3, 0x5, R20 ;  /* 0x0000000503047824 */ /* 0x008fe200078e0214 */
[C---:B----4-:R-:W-:Y:S02]  /*0110*/  LEA R15, R17.reuse, R0, 0x18 ;  /* 0x00000000110f7211 */ /* 0x050fe400078ec0ff */
[C---:B------:R-:W-:Y:S01]  /*0120*/  LEA R3, R17.reuse, R2, 0x18 ;  /* 0x0000000211037211 */ /* 0x040fe200078ec0ff */
[C---:B-1----:R-:W-:Y:S01]  /*0130*/  IMAD.WIDE.U32 R12, R4.reuse, 0x8, R12 ;  /* 0x00000008040c7825 */ /* 0x042fe200078e000c */
[----:B--2---:R-:W-:Y:S02]  /*0140*/  VIMNMX.U32 R0, PT, PT, R4, R9, !PT ;  /* 0x0000000904007248 */ /* 0x004fe40007fe0000 */
[C---:B------:R-:W-:Y:S01]  /*0150*/  LEA R7, R17.reuse, R5, 0x18 ;  /* 0x0000000511077211 */ /* 0x040fe200078ec0ff */
[----:B------:R-:W-:Y:S01]  /*0160*/  IMAD R2, R20, 0x14, R3 ;  /* 0x0000001414027824 */ /* 0x000fe200078e0203 */
[----:B------:R-:W-:Y:S01]  /*0170*/  ISETP.GT.U32.AND P2, PT, R0, 0xe, PT ;  /* 0x0000000e0000780c */ /* 0x000fe20003f44070 */
[----:B------:R-:W-:Y:S01]  /*0180*/  IMAD R0, R6, 0xa, R9 ;  /* 0x0000000a06007824 */ /* 0x000fe200078e0209 */
[----:B------:R-:W-:Y:S01]  /*0190*/  LEA R22, R17, R22, 0x18 ;  /* 0x0000001611167211 */ /* 0x000fe200078ec0ff */
[C---:B------:R-:W-:Y:S01]  /*01a0*/  IMAD R6, R20.reuse, 0x14, R7 ;  /* 0x0000001414067824 */ /* 0x040fe200078e0207 */
[----:B------:R-:W-:Y:S01]  /*01b0*/  LEA R2, R9, R2, 0x2 ;  /* 0x0000000209027211 */ /* 0x000fe200078e10ff */
[C---:B------:R-:W-:Y:S01]  /*01c0*/  IMAD R5, R20.reuse, 0x14, R15 ;  /* 0x0000001414057824 */ /* 0x040fe200078e020f */
[----:B------:R-:W-:Y:S01]  /*01d0*/  LEA R21, R17, R21, 0x18 ;  /* 0x0000001511157211 */ /* 0x000fe200078ec0ff */
[C---:B------:R-:W-:Y:S01]  /*01e0*/  IMAD R8, R20.reuse, 0x14, R22 ;  /* 0x0000001414087824 */ /* 0x040fe200078e0216 */
[C---:B------:R-:W-:Y:S01]  /*01f0*/  LEA R3, R9.reuse, R6, 0x2 ;  /* 0x0000000609037211 */ /* 0x040fe200078e10ff */
[----:B------:R-:W-:Y:S01]  /*0200*/  STS [R2], RZ ;  /* 0x000000ff02007388 */ /* 0x000fe20000000800 */
[C---:B------:R-:W-:Y:S01]  /*0210*/  LEA R6, R9.reuse, R5, 0x2 ;  /* 0x0000000509067211 */ /* 0x040fe200078e10ff */
[----:B------:R-:W-:Y:S01]  /*0220*/  IMAD R14, R20, 0x14, R21 ;  /* 0x00000014140e7824 */ /* 0x000fe200078e0215 */
[C---:B------:R-:W-:Y:S01]  /*0230*/  LEA R8, R9.reuse, R8, 0x2 ;  /* 0x0000000809087211 */ /* 0x040fe200078e10ff */
[----:B------:R-:W-:Y:S01]  /*0240*/  STS [R3], RZ ;  /* 0x000000ff03007388 */ /* 0x000fe20000000800 */
[----:B------:R-:W-:Y:S02]  /*0250*/  BAR.SYNC.DEFER_BLOCKING 0x0 ;  /* 0x0000000000007b1d */ /* 0x000fe40000010000 */
[----:B------:R-:W-:-:S02]  /*0260*/  LEA R7, R9, R14, 0x2 ;  /* 0x0000000e09077211 */ /* 0x000fc400078e10ff */
[C---:B------:R-:W-:Y:S02]  /*0270*/  ISETP.GT.OR P1, PT, R0.reuse, 0xe, P0 ;  /* 0x0000000e0000780c */ /* 0x040fe40000724670 */
[----:B------:R-:W-:Y:S01]  /*0280*/  ISETP.GT.OR P0, PT, R0, 0x9, P0 ;  /* 0x000000090000780c */ /* 0x000fe20000704670 */
[----:B------:R-:W-:Y:S04]  /*0290*/  STS [R6], RZ ;  /* 0x000000ff06007388 */ /* 0x000fe80000000800 */
[----:B------:R-:W-:Y:S04]  /*02a0*/  STS [R8], RZ ;  /* 0x000000ff08007388 */ /* 0x000fe80000000800 */
[----:B------:R-:W-:Y:S01]  /*02b0*/  STS [R7], RZ ;  /* 0x000000ff07007388 */ /* 0x000fe20000000800 */
[----:B------:R-:W-:Y:S06]  /*02c0*/  BAR.SYNC.DEFER_BLOCKING 0x0 ;  /* 0x0000000000007b1d */ /* 0x000fec0000010000 */
[----:B------:R-:W2:Y:S04]  /*02d0*/  @!P2 LDG.E.64 R14, desc[UR4][R12.64] ;  /* 0x000000040c0ea981 */ /* 0x000ea8000c1e1b00 */
[----:B------:R-:W3:Y:S04]  /*02e0*/  @!P1 LDG.E.64 R16, desc[UR4][R10.64] ;  /* 0x000000040a109981 */ /* 0x000ee8000c1e1b00 */
[----:B------:R-:W4:Y:S01]  /*02f0*/  @!P0 LDG.E.64 R18, desc[UR4][R10.64] ;  /* 0x000000040a128981 */ /* 0x000f22000c1e1b00 */
[----:B--2---:R-:W-:-:S04]  /*0300*/  @!P2 IMAD.WIDE.U32 R14, R9, 0x4, R14 ;  /* 0x00000004090ea825 */ /* 0x004fc800078e000e */
[C---:B---3--:R-:W-:Y:S02]  /*0310*/  @!P1 IMAD.WIDE R16, R0.reuse, 0x4, R16 ;  /* 0x0000000400109825 */ /* 0x048fe400078e0210 */
[----:B------:R-:W2:Y:S02]  /*0320*/  @!P2 LDG.E R15, desc[UR4][R14.64] ;  /* 0x000000040e0fa981 */ /* 0x000ea4000c1e1900 */
[----:B----4-:R-:W-:Y:S02]  /*0330*/  @!P0 IMAD.WIDE R18, R0, 0x4, R18 ;  /* 0x0000000400128825 */ /* 0x010fe400078e0212 */
[----:B------:R-:W3:Y:S04]  /*0340*/  @!P1 LDG.E R17, desc[UR4][R16.64] ;  /* 0x0000000410119981 */ /* 0x000ee8000c1e1900 */
[----:B------:R-:W4:Y:S01]  /*0350*/  @!P0 LDG.E R18, desc[UR4][R18.64+0x14] ;  /* 0x0000140412128981 */ /* 0x000f22000c1e1900 */
[----:B------:R-:W-:-:S02]  /*0360*/  LEA R22, R9, R22, 0x2 ;  /* 0x0000001609167211 */ /* 0x000fc400078e10ff */
[----:B------:R-:W-:Y:S01]  /*0370*/  LEA R21, R9, R21, 0x2 ;  /* 0x0000001509157211 */ /* 0x000fe200078e10ff */
[----:B--2---:R-:W-:Y:S04]  /*0380*/  @!P2 STS [R6], R15 ;  /* 0x0000000f0600a388 */ /* 0x004fe80000000800 */
[----:B---3--:R-:W-:Y:S04]  /*0390*/  @!P1 STS [R8], R17 ;  /* 0x0000001108009388 */ /* 0x008fe80000000800 */
[----:B----4-:R-:W-:Y:S01]  /*03a0*/  @!P0 STS [R7], R18 ;  /* 0x0000001207008388 */ /* 0x010fe20000000800 */
[----:B------:R-:W-:Y:S06]  /*03b0*/  BAR.SYNC.DEFER_BLOCKING 0x0 ;  /* 0x0000000000007b1d */ /* 0x000fec0000010000 */
[----:B------:R-:W-:Y:S04]  /*03c0*/  LDS R24, [R2] ;  /* 0x0000000002187984 */ /* 0x000fe80000000800 */
[----:B------:R-:W-:Y:S04]  /*03d0*/  LDS R25, [R5] ;  /* 0x0000000005197984 */ /* 0x000fe80000000800 */
[----:B------:R-:W0:Y:S04]  /*03e0*/  LDS R26, [R22] ;  /* 0x00000000161a7984 */ /* 0x000e280000000800 */
[----:B------:R-:W-:Y:S04]  /*03f0*/  LDS R23, [R3] ;  /* 0x0000000003177984 */ /* 0x000fe80000000800 */
[----:B------:R-:W1:Y:S04]  /*0400*/  LDS R28, [R21] ;  /* 0x00000000151c7984 */ /* 0x000e680000000800 */
[----:B------:R-:W-:Y:S04]  /*0410*/  LDS R16, [R5+0x4] ;  /* 0x0000040005107984 */ /* 0x000fe80000000800 */
[----:B------:R-:W2:Y:S04]  /*0420*/  LDS R27, [R22+0x14] ;  /* 0x00001400161b7984 */ /* 0x000ea80000000800 */
[----:B------:R-:W3:Y:S04]  /*0430*/  LDS R17, [R21+0x14] ;  /* 0x0000140015117984 */ /* 0x000ee80000000800 */
[----:B------:R-:W-:Y:S04]  /*0440*/  LDS R14, [R5+0x8] ;  /* 0x00000800050e7984 */ /* 0x000fe80000000800 */
[----:B------:R-:W4:Y:S04]  /*0450*/  LDS R15, [R22+0x28] ;  /* 0x00002800160f7984 */ /* 0x000f280000000800 */
[----:B------:R-:W-:Y:S01]  /*0460*/  LDS R18, [R21+0x50] ;  /* 0x0000500015127984 */ /* 0x000fe20000000800 */
[----:B0-----:R-:W-:-:S03]  /*0470*/  FFMA R19, R25, R26, R24 ;  /* 0x0000001a19137223 */ /* 0x001fc60000000018 */
[----:B------:R-:W-:Y:S01]  /*0480*/  LDS R24, [R22+0x3c] ;  /* 0x00003c0016187984 */ /* 0x000fe20000000800 */
[----:B-1----:R-:W-:-:S03]  /*0490*/  FFMA R28, R25, R28, R23 ;  /* 0x0000001c191c7223 */ /* 0x002fc60000000017 */
[----:B------:R-:W-:Y:S01]  /*04a0*/  LDS R25, [R22+0x50] ;  /* 0x0000500016197984 */ /* 0x000fe20000000800 */
[----:B--2---:R-:W-:-:S03]  /*04b0*/  FFMA R27, R16, R27, R19 ;  /* 0x0000001b101b7223 */ /* 0x004fc60000000013 */
[----:B------:R-:W0:Y:S01]  /*04c0*/  LDS R19, [R21+0x28] ;  /* 0x0000280015137984 */ /* 0x000e220000000800 */
[----:B---3--:R-:W-:-:S03]  /*04d0*/  FFMA R23, R16, R17, R28 ;  /* 0x0000001110177223 */ /* 0x008fc6000000001c */
[----:B------:R-:W1:Y:S04]  /*04e0*/  LDS R16, [R5+0xc] ;  /* 0x00000c0005107984 */ /* 0x000e680000000800 */
[----:B------:R-:W2:Y:S01]  /*04f0*/  LDS R17, [R21+0x3c] ;  /* 0x00003c0015117984 */ /* 0x000ea20000000800 */
[----:B----4-:R-:W-:-:S03]  /*0500*/  FFMA R27, R14, R15, R27 ;  /* 0x0000000f0e1b7223 */ /* 0x010fc6000000001b */
[----:B------:R-:W3:Y:S01]  /*0510*/  LDS R15, [R5+0x10] ;  /* 0x00001000050f7984 */ /* 0x000ee20000000800 */
[----:B0-----:R-:W-:Y:S01]  /*0520*/  FFMA R14, R14, R19, R23 ;  /* 0x000000130e0e7223 */ /* 0x001fe20000000017 */
[----:B-1----:R-:W-:-:S03]  /*0530*/  FFMA R24, R16, R24, R27 ;  /* 0x0000001810187223 */ /* 0x002fc6000000001b */
[----:B--2---:R-:W-:Y:S01]  /*0540*/  FFMA R17, R16, R17, R14 ;  /* 0x0000001110117223 */ /* 0x004fe2000000000e */
[----:B---3--:R-:W-:-:S03]  /*0550*/  FFMA R25, R15, R25, R24 ;  /* 0x000000190f197223 */ /* 0x008fc60000000018 */
[----:B------:R-:W-:Y:S02]  /*0560*/  FFMA R24, R15, R18, R17 ;  /* 0x000000120f187223 */ /* 0x000fe40000000011 */
[----:B------:R-:W-:Y:S04]  /*0570*/  STS [R2], R25 ;  /* 0x0000001902007388 */ /* 0x000fe80000000800 */
[----:B------:R-:W-:Y:S01]  /*0580*/  STS [R3], R24 ;  /* 0x0000001803007388 */ /* 0x000fe20000000800 */
[----:B------:R-:W-:Y:S01]  /*0590*/  BAR.SYNC.DEFER_BLOCKING 0x0 ;  /* 0x0000000000007b1d */ /* 0x000fe20000010000 */
[----:B------:R-:W-:Y:S02]  /*05a0*/  ISETP.GT.U32.AND P1, PT, R9, 0x9, PT ;  /* 0x000000090900780c */ /* 0x000fe40003f24070 */
[----:B------:R-:W-:-:S02]  /*05b0*/  ISETP.GT.U32.AND P0, PT, R20, 0x9, PT ;  /* 0x000000091400780c */ /* 0x000fc40003f04070 */
[----:B------:R-:W-:Y:S02]  /*05c0*/  ISETP.GT.U32.OR P1, PT, R4, 0xe, P1 ;  /* 0x0000000e0400780c */ /* 0x000fe40000f24470 */
[C---:B------:R-:W-:Y:S01]  /*05d0*/  ISETP.GT.OR P2, PT, R0.reuse, 0xe, P0 ;  /* 0x0000000e0000780c */ /* 0x040fe20000744670 */
[----:B------:R-:W-:Y:S04]  /*05e0*/  STS [R6], RZ ;  /* 0x000000ff06007388 */ /* 0x000fe80000000800 */
[----:B------:R-:W-:Y:S04]  /*05f0*/  STS [R8], RZ ;  /* 0x000000ff08007388 */ /* 0x000fe80000000800 */
[----:B------:R-:W-:Y:S01]  /*0600*/  STS [R7], RZ ;  /* 0x000000ff07007388 */ /* 0x000fe20000000800 */
[----:B------:R-:W-:Y:S01]  /*0610*/  BAR.SYNC.DEFER_BLOCKING 0x0 ;  /* 0x0000000000007b1d */ /* 0x000fe20000010000 */
[----:B------:R-:W-:-:S05]  /*0620*/  ISETP.GT.OR P0, PT, R0, 0x9, P0 ;  /* 0x000000090000780c */ /* 0x000fca0000704670 */
        /* <DEDUP_REMOVED lines=8> */
[----:B------:R-:W4:Y:S04]  /*06b0*/  @!P0 LDG.E R18, desc[UR4][R18.64+0x14] ;  /* 0x0000140412128981 */ /* 0x000f28000c1e1900 */
        /* <DEDUP_REMOVED lines=26> */
[----:B------:R-:W-:Y:S01]  /*0860*/  ISETP.GT.U32.AND P0, PT, R20, 0x4, PT ;  /* 0x000000041400780c */ /* 0x000fe20003f04070 */
        /* <DEDUP_REMOVED lines=9> */
[----:B------:R-:W-:-:S02]  /*0900*/  ISETP.GT.OR P2, PT, R0, 0xe, P0 ;  /* 0x0000000e0000780c */ /* 0x000fc40000744670 */
[----:B------:R-:W-:Y:S02]  /*0910*/  ISETP.GT.U32.OR P1, PT, R4, 0xe, P1 ;  /* 0x0000000e0400780c */ /* 0x000fe40000f24470 */
        /* <DEDUP_REMOVED lines=14> */
[----:B------:R-:W-:Y:S03]  /*0a00*/  BSSY.RECONVERGENT B0, `(.L_x_0) ;  /* 0x000002e000007945 */ /* 0x000fe60003800200 */
[----:B--2---:R-:W-:Y:S04]  /*0a10*/  @!P1 STS [R6], R19 ;  /* 0x0000001306009388 */ /* 0x004fe80000000800 */
[----:B---3--:R-:W-:Y:S04]  /*0a20*/  @!P2 STS [R8], R15 ;  /* 0x0000000f0800a388 */ /* 0x008fe80000000800 */
[----:B----4-:R0:W-:Y:S01]  /*0a30*/  @!P0 STS [R7], R16 ;  /* 0x0000001007008388 */ /* 0x0101e20000000800 */
[----:B------:R-:W-:Y:S08]  /*0a40*/  BAR.SYNC.DEFER_BLOCKING 0x0 ;  /* 0x0000000000007b1d */ /* 0x000ff00000010000 */
[----:B0-----:R-:W0:Y:S01]  /*0a50*/  LDC.64 R6, c[0x0][0x390] ;  /* 0x0000e400ff067b82 */ /* 0x001e220000000a00 */
[----:B------:R-:W-:Y:S04]  /*0a60*/  LDS R23, [R2] ;  /* 0x0000000002177984 */ /* 0x000fe80000000800 */
[----:B------:R-:W-:Y:S04]  /*0a70*/  LDS R24, [R5] ;  /* 0x0000000005187984 */ /* 0x000fe80000000800 */
[----:B------:R-:W1:Y:S04]  /*0a80*/  LDS R25, [R22] ;  /* 0x0000000016197984 */ /* 0x000e680000000800 */
[----:B------:R-:W-:Y:S04]  /*0a90*/  LDS R20, [R3] ;  /* 0x0000000003147984 */ /* 0x000fe80000000800 */
[----:B------:R-:W2:Y:S04]  /*0aa0*/  LDS R27, [R21] ;  /* 0x00000000151b7984 */ /* 0x000ea80000000800 */
[----:B------:R-:W-:Y:S04]  /*0ab0*/  LDS R14, [R5+0x4] ;  /* 0x00000400050e7984 */ /* 0x000fe80000000800 */
[----:B------:R-:W3:Y:S04]  /*0ac0*/  LDS R18, [R22+0x14] ;  /* 0x0000140016127984 */ /* 0x000ee80000000800 */
[----:B------:R-:W4:Y:S04]  /*0ad0*/  LDS R29, [R21+0x14] ;  /* 0x00001400151d7984 */ /* 0x000f280000000800 */
[----:B------:R-:W-:Y:S04]  /*0ae0*/  LDS R10, [R5+0x8] ;  /* 0x00000800050a7984 */ /* 0x000fe80000000800 */
[----:B------:R-:W5:Y:S04]  /*0af0*/  LDS R15, [R22+0x28] ;  /* 0x00002800160f7984 */ /* 0x000f680000000800 */
[----:B------:R-:W0:Y:S04]  /*0b00*/  LDS R13, [R21+0x28] ;  /* 0x00002800150d7984 */ /* 0x000e280000000800 */
[----:B------:R-:W-:Y:S04]  /*0b10*/  LDS R8, [R5+0xc] ;  /* 0x00000c0005087984 */ /* 0x000fe80000000800 */
[----:B------:R-:W0:Y:S04]  /*0b20*/  LDS R11, [R22+0x3c] ;  /* 0x00003c00160b7984 */ /* 0x000e280000000800 */
[----:B------:R-:W0:Y:S04]  /*0b30*/  LDS R9, [R21+0x3c] ;  /* 0x00003c0015097984 */ /* 0x000e280000000800 */
[----:B------:R-:W-:Y:S04]  /*0b40*/  LDS R12, [R5+0x10] ;  /* 0x00001000050c7984 */ /* 0x000fe80000000800 */
[----:B------:R-:W0:Y:S04]  /*0b50*/  LDS R17, [R22+0x50] ;  /* 0x0000500016117984 */ /* 0x000e280000000800 */
[----:B------:R-:W0:Y:S01]  /*0b60*/  LDS R19, [R21+0x50] ;  /* 0x0000500015137984 */ /* 0x000e220000000800 */
[C---:B-1----:R-:W-:Y:S01]  /*0b70*/  FFMA R23, R24.reuse, R25, R23 ;  /* 0x0000001918177223 */ /* 0x042fe20000000017 */
[----:B--2---:R-:W-:-:S03]  /*0b80*/  FFMA R20, R24, R27, R20 ;  /* 0x0000001b18147223 */ /* 0x004fc60000000014 */
[C---:B---3--:R-:W-:Y:S01]  /*0b90*/  FFMA R23, R14.reuse, R18, R23 ;  /* 0x000000120e177223 */ /* 0x048fe20000000017 */
[----:B----4-:R-:W-:Y:S01]  /*0ba0*/  FFMA R20, R14, R29, R20 ;  /* 0x0000001d0e147223 */ /* 0x010fe20000000014 */
[----:B------:R-:W-:Y:S02]  /*0bb0*/  ISETP.GT.AND P0, PT, R0, 0xe, PT ;  /* 0x0000000e0000780c */ /* 0x000fe40003f04270 */
[----:B-----5:R-:W-:Y:S02]  /*0bc0*/  FFMA R15, R10, R15, R23 ;  /* 0x0000000f0a0f7223 */ /* 0x020fe40000000017 */
[----:B------:R-:W-:Y:S01]  /*0bd0*/  ISETP.GT.U32.OR P0, PT, R4, 0xe, P0 ;  /* 0x0000000e0400780c */ /* 0x000fe20000704470 */
[----:B0-----:R-:W-:Y:S01]  /*0be0*/  FFMA R20, R10, R13, R20 ;  /* 0x0000000d0a147223 */ /* 0x001fe20000000014 */
[----:B------:R-:W-:-:S03]  /*0bf0*/  FFMA R11, R8, R11, R15 ;  /* 0x0000000b080b7223 */ /* 0x000fc6000000000f */
[----:B------:R-:W-:Y:S01]  /*0c00*/  FFMA R20, R8, R9, R20 ;  /* 0x0000000908147223 */ /* 0x000fe20000000014 */
[----:B------:R-:W-:Y:S01]  /*0c10*/  ISETP.GT.AND P1, PT, R0, 0x9, PT ;  /* 0x000000090000780c */ /* 0x000fe20003f24270 */
[C---:B------:R-:W-:Y:S02]  /*0c20*/  FFMA R11, R12.reuse, R17, R11 ;  /* 0x000000110c0b7223 */ /* 0x040fe4000000000b */
[----:B------:R-:W-:-:S03]  /*0c30*/  FFMA R20, R12, R19, R20 ;  /* 0x000000130c147223 */ /* 0x000fc60000000014 */
[----:B------:R0:W-:Y:S04]  /*0c40*/  STS [R2], R11 ;  /* 0x0000000b02007388 */ /* 0x0001e80000000800 */
[----:B------:R0:W-:Y:S01]  /*0c50*/  STS [R3], R20 ;  /* 0x0000001403007388 */ /* 0x0001e20000000800 */
[----:B------:R-:W-:Y:S01]  /*0c60*/  BAR.SYNC.DEFER_BLOCKING 0x0 ;  /* 0x0000000000007b1d */ /* 0x000fe20000010000 */
[C---:B------:R-:W-:Y:S01]  /*0c70*/  ISETP.GT.U32.OR P1, PT, R4.reuse, 0xe, P1 ;  /* 0x0000000e0400780c */ /* 0x040fe20000f24470 */
[----:B------:R-:W-:-:S04]  /*0c80*/  IMAD.WIDE.U32 R6, R4, 0x8, R6 ;  /* 0x0000000804067825 */ /* 0x000fc800078e0006 */
[----:B------:R-:W-:Y:S08]  /*0c90*/  @P0 BRA `(.L_x_1) ;  /* 0x0000000000100947 */ /* 0x000ff00003800000 */
[----:B------:R-:W2:Y:S04]  /*0ca0*/  LDG.E.64 R4, desc[UR4][R6.64] ;  /* 0x0000000406047981 */ /* 0x000ea8000c1e1b00 */
[----:B------:R-:W1:Y:S01]  /*0cb0*/  LDS R9, [R2] ;  /* 0x0000000002097984 */ /* 0x000e620000000800 */
[----:B--2---:R-:W-:-:S05]  /*0cc0*/  IMAD.WIDE R4, R0, 0x4, R4 ;  /* 0x0000000400047825 */ /* 0x004fca00078e0204 */
[----:B-1----:R1:W-:Y:S02]  /*0cd0*/  STG.E desc[UR4][R4.64], R9 ;  /* 0x0000000904007986 */ /* 0x0023e4000c101904 */
.L_x_1:
[----:B------:R-:W-:Y:S05]  /*0ce0*/  BSYNC.RECONVERGENT B0 ;  /* 0x0000000000007941 */ /* 0x000fea0003800200 */
.L_x_0:
[----:B------:R-:W-:Y:S05]  /*0cf0*/  @P1 EXIT ;  /* 0x000000000000194d */ /* 0x000fea0003800000 */
[----:B------:R-:W1:Y:S04]  /*0d00*/  LDG.E.64 R6, desc[UR4][R6.64] ;  /* 0x0000000406067981 */ /* 0x000e68000c1e1b00 */
[----:B0-----:R-:W0:Y:S01]  /*0d10*/  LDS R3, [R3] ;  /* 0x0000000003037984 */ /* 0x001e220000000800 */
[----:B-1----:R-:W-:-:S05]  /*0d20*/  IMAD.WIDE R4, R0, 0x4, R6 ;  /* 0x0000000400047825 */ /* 0x002fca00078e0206 */
[----:B0-----:R-:W-:Y:S01]  /*0d30*/  STG.E desc[UR4][R4.64+0x14], R3 ;  /* 0x0000140304007986 */ /* 0x001fe2000c101904 */
[----:B------:R-:W-:Y:S05]  /*0d40*/  EXIT ;  /* 0x000000000000794d */ /* 0x000fea0003800000 */
.L_x_2:
[----:B------:R-:W-:-:S00]  /*0d50*/  BRA `(.L_x_2) ;  /* 0xfffffffc00fc7947 */ /* 0x000fc0000383ffff */
[----:B------:R-:W-:-:S00]  /*0d60*/  NOP ;  /* 0x0000000000007918 */ /* 0x000fc00000000000 */
        /* <DEDUP_REMOVED lines=9> */
.L_x_3:


//--------------------- .nv.shared._Z16MatrixMulKernel2PPfS0_S0_ --------------------------
	.section	.nv.shared._Z16MatrixMulKernel2PPfS0_S0_,"aw",@nobits
	.sectionflags	@""
	.align	4
.nv.shared._Z16MatrixMulKernel2PPfS0_S0_:
	.zero		1524


//--------------------- .nv.shared.reserved.0     --------------------------
	.section	.nv.shared.reserved.0,"aw",@nobits
	.weak		__nv_reservedSMEM_offset_0_alias
	.size		__nv_reservedSMEM_offset_0_alias, 0, 64
	.other		__nv_reservedSMEM_offset_0_alias,@"STO_CUDA_RESERVED_SHARED STV_DEFAULT"
__nv_reservedSMEM_offset_0_alias:
	.zero		0
	.zero		64


//--------------------- .nv.constant0._Z16MatrixMulKernel2PPfS0_S0_ --------------------------
	.section	.nv.constant0._Z16MatrixMulKernel2PPfS0_S0_,"a",@progbits
	.sectionflags	@""
	.align	4
.nv.constant0._Z16MatrixMulKernel2PPfS0_S0_:
	.zero		920


//--------------------- SYMBOLS --------------------------

	.type		.nv.reservedSmem.offset0,@object
	.size		.nv.reservedSmem.offset0,0x4
	.type		.nv.reservedSmem.cap,@object
	.size		.nv.reservedSmem.cap,0x4
